//
// Generated by NVIDIA NVVM Compiler
//
// Compiler Build ID: CL-36424714
// Cuda compilation tools, release 13.0, V13.0.88
// Based on NVVM 20.0.0
//

.version 9.0
.target sm_100
.address_size 64

	// .globl	_Z8pathcalcPfS_
.const .align 4 .u32 N;
.const .align 4 .f32 T;
.const .align 4 .f32 r;
.const .align 4 .f32 sigma;
.const .align 4 .f32 rho;
.const .align 4 .f32 alpha;
.const .align 4 .f32 dt;
.const .align 4 .f32 con1;
.const .align 4 .f32 con2;

.visible .entry _Z8pathcalcPfS_(
	.param .u64 .ptr .align 1 _Z8pathcalcPfS__param_0,
	.param .u64 .ptr .align 1 _Z8pathcalcPfS__param_1
)
{
	.reg .pred 	%p<13>;
	.reg .b32 	%r<37>;
	.reg .b32 	%f<191>;
	.reg .b64 	%rd<45>;

	ld.param.u64 	%rd3, [_Z8pathcalcPfS__param_0];
	ld.param.u64 	%rd2, [_Z8pathcalcPfS__param_1];
	cvta.to.global.u64 	%rd1, %rd3;
	mov.u32 	%r1, %tid.x;
	ld.const.u32 	%r2, [N];
	mov.u32 	%r3, %ctaid.x;
	mov.u32 	%r4, %ntid.x;
	mul.lo.s32 	%r19, %r3, %r4;
	mul.lo.s32 	%r20, %r19, %r2;
	shl.b32 	%r21, %r20, 1;
	add.s32 	%r34, %r21, %r1;
	setp.lt.s32 	%p1, %r2, 1;
	mov.f32 	%f188, 0f00000000;
	mov.f32 	%f189, %f188;
	@%p1 bra 	$L__BB0_13;
	ld.const.f32 	%f1, [rho];
	ld.const.f32 	%f2, [alpha];
	ld.const.f32 	%f3, [con1];
	ld.const.f32 	%f4, [con2];
	and.b32  	%r6, %r2, 7;
	setp.lt.u32 	%p2, %r2, 8;
	mov.f32 	%f186, 0f3F800000;
	mov.f32 	%f187, %f186;
	@%p2 bra 	$L__BB0_4;
	shl.b32 	%r7, %r4, 4;
	and.b32  	%r22, %r2, 2147483640;
	neg.s32 	%r32, %r22;
	mov.f32 	%f186, 0f3F800000;
	shl.b32 	%r23, %r4, 2;
	cvt.u64.u32 	%rd6, %r23;
$L__BB0_3:
	.pragma "nounroll";
	mul.wide.s32 	%rd4, %r34, 4;
	add.s64 	%rd5, %rd1, %rd4;
	ld.global.f32 	%f39, [%rd5];
	add.s64 	%rd7, %rd5, %rd6;
	ld.global.f32 	%f40, [%rd7];
	mul.f32 	%f41, %f2, %f40;
	fma.rn.f32 	%f42, %f39, %f1, %f41;
	fma.rn.f32 	%f43, %f39, %f4, %f3;
	mul.f32 	%f44, %f186, %f43;
	fma.rn.f32 	%f45, %f4, %f42, %f3;
	mul.f32 	%f46, %f187, %f45;
	add.s64 	%rd8, %rd7, %rd6;
	ld.global.f32 	%f47, [%rd8];
	add.s64 	%rd9, %rd8, %rd6;
	ld.global.f32 	%f48, [%rd9];
	mul.f32 	%f49, %f2, %f48;
	fma.rn.f32 	%f50, %f47, %f1, %f49;
	fma.rn.f32 	%f51, %f47, %f4, %f3;
	mul.f32 	%f52, %f44, %f51;
	fma.rn.f32 	%f53, %f4, %f50, %f3;
	mul.f32 	%f54, %f46, %f53;
	add.s64 	%rd10, %rd9, %rd6;
	ld.global.f32 	%f55, [%rd10];
	add.s64 	%rd11, %rd10, %rd6;
	ld.global.f32 	%f56, [%rd11];
	mul.f32 	%f57, %f2, %f56;
	fma.rn.f32 	%f58, %f55, %f1, %f57;
	fma.rn.f32 	%f59, %f55, %f4, %f3;
	mul.f32 	%f60, %f52, %f59;
	fma.rn.f32 	%f61, %f4, %f58, %f3;
	mul.f32 	%f62, %f54, %f61;
	add.s64 	%rd12, %rd11, %rd6;
	ld.global.f32 	%f63, [%rd12];
	add.s64 	%rd13, %rd12, %rd6;
	ld.global.f32 	%f64, [%rd13];
	mul.f32 	%f65, %f2, %f64;
	fma.rn.f32 	%f66, %f63, %f1, %f65;
	fma.rn.f32 	%f67, %f63, %f4, %f3;
	mul.f32 	%f68, %f60, %f67;
	fma.rn.f32 	%f69, %f4, %f66, %f3;
	mul.f32 	%f70, %f62, %f69;
	add.s64 	%rd14, %rd13, %rd6;
	ld.global.f32 	%f71, [%rd14];
	add.s64 	%rd15, %rd14, %rd6;
	ld.global.f32 	%f72, [%rd15];
	mul.f32 	%f73, %f2, %f72;
	fma.rn.f32 	%f74, %f71, %f1, %f73;
	fma.rn.f32 	%f75, %f71, %f4, %f3;
	mul.f32 	%f76, %f68, %f75;
	fma.rn.f32 	%f77, %f4, %f74, %f3;
	mul.f32 	%f78, %f70, %f77;
	add.s64 	%rd16, %rd15, %rd6;
	ld.global.f32 	%f79, [%rd16];
	add.s64 	%rd17, %rd16, %rd6;
	ld.global.f32 	%f80, [%rd17];
	mul.f32 	%f81, %f2, %f80;
	fma.rn.f32 	%f82, %f79, %f1, %f81;
	fma.rn.f32 	%f83, %f79, %f4, %f3;
	mul.f32 	%f84, %f76, %f83;
	fma.rn.f32 	%f85, %f4, %f82, %f3;
	mul.f32 	%f86, %f78, %f85;
	add.s64 	%rd18, %rd17, %rd6;
	ld.global.f32 	%f87, [%rd18];
	add.s64 	%rd19, %rd18, %rd6;
	ld.global.f32 	%f88, [%rd19];
	mul.f32 	%f89, %f2, %f88;
	fma.rn.f32 	%f90, %f87, %f1, %f89;
	fma.rn.f32 	%f91, %f87, %f4, %f3;
	mul.f32 	%f92, %f84, %f91;
	fma.rn.f32 	%f93, %f4, %f90, %f3;
	mul.f32 	%f94, %f86, %f93;
	add.s64 	%rd20, %rd19, %rd6;
	ld.global.f32 	%f95, [%rd20];
	add.s64 	%rd21, %rd20, %rd6;
	ld.global.f32 	%f96, [%rd21];
	mul.f32 	%f97, %f2, %f96;
	fma.rn.f32 	%f98, %f95, %f1, %f97;
	fma.rn.f32 	%f99, %f95, %f4, %f3;
	mul.f32 	%f186, %f92, %f99;
	fma.rn.f32 	%f100, %f4, %f98, %f3;
	mul.f32 	%f187, %f94, %f100;
	add.s32 	%r34, %r34, %r7;
	add.s32 	%r32, %r32, 8;
	setp.ne.s32 	%p3, %r32, 0;
	@%p3 bra 	$L__BB0_3;
$L__BB0_4:
	setp.eq.s32 	%p4, %r6, 0;
	@%p4 bra 	$L__BB0_12;
	and.b32  	%r14, %r2, 3;
	setp.lt.u32 	%p5, %r6, 4;
	@%p5 bra 	$L__BB0_7;
	mul.wide.s32 	%rd22, %r34, 4;
	add.s64 	%rd23, %rd1, %rd22;
	ld.global.f32 	%f102, [%rd23];
	shl.b32 	%r24, %r4, 2;
	cvt.u64.u32 	%rd24, %r24;
	add.s64 	%rd25, %rd23, %rd24;
	ld.global.f32 	%f103, [%rd25];
	mul.f32 	%f104, %f2, %f103;
	fma.rn.f32 	%f105, %f102, %f1, %f104;
	fma.rn.f32 	%f106, %f102, %f4, %f3;
	mul.f32 	%f107, %f186, %f106;
	fma.rn.f32 	%f108, %f4, %f105, %f3;
	mul.f32 	%f109, %f187, %f108;
	add.s64 	%rd26, %rd25, %rd24;
	ld.global.f32 	%f110, [%rd26];
	add.s64 	%rd27, %rd26, %rd24;
	ld.global.f32 	%f111, [%rd27];
	mul.f32 	%f112, %f2, %f111;
	fma.rn.f32 	%f113, %f110, %f1, %f112;
	fma.rn.f32 	%f114, %f110, %f4, %f3;
	mul.f32 	%f115, %f107, %f114;
	fma.rn.f32 	%f116, %f4, %f113, %f3;
	mul.f32 	%f117, %f109, %f116;
	add.s64 	%rd28, %rd27, %rd24;
	ld.global.f32 	%f118, [%rd28];
	add.s64 	%rd29, %rd28, %rd24;
	ld.global.f32 	%f119, [%rd29];
	mul.f32 	%f120, %f2, %f119;
	fma.rn.f32 	%f121, %f118, %f1, %f120;
	fma.rn.f32 	%f122, %f118, %f4, %f3;
	mul.f32 	%f123, %f115, %f122;
	fma.rn.f32 	%f124, %f4, %f121, %f3;
	mul.f32 	%f125, %f117, %f124;
	add.s64 	%rd30, %rd29, %rd24;
	ld.global.f32 	%f126, [%rd30];
	add.s64 	%rd31, %rd30, %rd24;
	ld.global.f32 	%f127, [%rd31];
	mul.f32 	%f128, %f2, %f127;
	fma.rn.f32 	%f129, %f126, %f1, %f128;
	shl.b32 	%r25, %r4, 3;
	add.s32 	%r34, %r25, %r34;
	fma.rn.f32 	%f130, %f126, %f4, %f3;
	mul.f32 	%f186, %f123, %f130;
	fma.rn.f32 	%f131, %f4, %f129, %f3;
	mul.f32 	%f187, %f125, %f131;
$L__BB0_7:
	setp.eq.s32 	%p6, %r14, 0;
	@%p6 bra 	$L__BB0_12;
	setp.eq.s32 	%p7, %r14, 1;
	@%p7 bra 	$L__BB0_10;
	mul.wide.s32 	%rd32, %r34, 4;
	add.s64 	%rd33, %rd1, %rd32;
	ld.global.f32 	%f133, [%rd33];
	shl.b32 	%r26, %r4, 2;
	cvt.u64.u32 	%rd34, %r26;
	add.s64 	%rd35, %rd33, %rd34;
	ld.global.f32 	%f134, [%rd35];
	mul.f32 	%f135, %f2, %f134;
	fma.rn.f32 	%f136, %f133, %f1, %f135;
	fma.rn.f32 	%f137, %f133, %f4, %f3;
	mul.f32 	%f138, %f186, %f137;
	fma.rn.f32 	%f139, %f4, %f136, %f3;
	mul.f32 	%f140, %f187, %f139;
	add.s64 	%rd36, %rd35, %rd34;
	ld.global.f32 	%f141, [%rd36];
	add.s64 	%rd37, %rd36, %rd34;
	ld.global.f32 	%f142, [%rd37];
	mul.f32 	%f143, %f2, %f142;
	fma.rn.f32 	%f144, %f141, %f1, %f143;
	add.s32 	%r34, %r26, %r34;
	fma.rn.f32 	%f145, %f141, %f4, %f3;
	mul.f32 	%f186, %f138, %f145;
	fma.rn.f32 	%f146, %f4, %f144, %f3;
	mul.f32 	%f187, %f140, %f146;
$L__BB0_10:
	and.b32  	%r27, %r2, 1;
	setp.eq.b32 	%p8, %r27, 1;
	not.pred 	%p9, %p8;
	@%p9 bra 	$L__BB0_12;
	mul.wide.s32 	%rd38, %r34, 4;
	add.s64 	%rd39, %rd1, %rd38;
	ld.global.f32 	%f147, [%rd39];
	shl.b32 	%r28, %r4, 2;
	cvt.u64.u32 	%rd40, %r28;
	add.s64 	%rd41, %rd39, %rd40;
	ld.global.f32 	%f148, [%rd41];
	mul.f32 	%f149, %f2, %f148;
	fma.rn.f32 	%f150, %f147, %f1, %f149;
	fma.rn.f32 	%f151, %f147, %f4, %f3;
	mul.f32 	%f186, %f186, %f151;
	fma.rn.f32 	%f152, %f4, %f150, %f3;
	mul.f32 	%f187, %f187, %f152;
$L__BB0_12:
	add.f32 	%f189, %f186, 0fBF800000;
	add.f32 	%f188, %f187, 0fBF800000;
$L__BB0_13:
	abs.f32 	%f154, %f189;
	setp.geu.f32 	%p10, %f154, 0f3DCCCCCD;
	abs.f32 	%f155, %f188;
	setp.geu.f32 	%p11, %f155, 0f3DCCCCCD;
	mov.f32 	%f190, 0f00000000;
	or.pred  	%p12, %p10, %p11;
	@%p12 bra 	$L__BB0_15;
	ld.const.f32 	%f157, [r];
	neg.f32 	%f158, %f157;
	ld.const.f32 	%f159, [T];
	mul.f32 	%f160, %f159, %f158;
	fma.rn.f32 	%f161, %f160, 0f3BBB989D, 0f3F000000;
	cvt.sat.f32.f32 	%f162, %f161;
	mov.f32 	%f163, 0f4B400001;
	mov.f32 	%f164, 0f437C0000;
	fma.rm.f32 	%f165, %f162, %f164, %f163;
	add.f32 	%f166, %f165, 0fCB40007F;
	neg.f32 	%f167, %f166;
	fma.rn.f32 	%f168, %f160, 0f3FB8AA3B, %f167;
	fma.rn.f32 	%f169, %f160, 0f32A57060, %f168;
	mov.b32 	%r29, %f165;
	shl.b32 	%r30, %r29, 23;
	mov.b32 	%f170, %r30;
	ex2.approx.ftz.f32 	%f171, %f169;
	mul.f32 	%f190, %f171, %f170;
$L__BB0_15:
	cvta.to.global.u64 	%rd42, %rd2;
	mad.lo.s32 	%r31, %r3, %r4, %r1;
	mul.wide.u32 	%rd43, %r31, 4;
	add.s64 	%rd44, %rd42, %rd43;
	st.global.f32 	[%rd44], %f190;
	ret;

}


// ===== COMPILED SASS (sm_100) =====

	.target	sm_100

	.elftype	@"ET_EXEC"


//--------------------- .note.nv.tkinfo           --------------------------
	.section	.note.nv.tkinfo,"",@"SHT_NOTE"
	.sectionflags	@"SHF_NOTE_NV_TKINFO"
	.tkinfo
        /*0018*/ 	.word	0x00000002
        /*0030*/ 	.string	""
        /*0030*/ 	.string	"ptxas"
        /*0030*/ 	.string	"Cuda compilation tools, release 13.0, V13.0.88"
        /*0030*/ 	.string	"Build cuda_13.0.r13.0/compiler.36424714_0"
        /*0030*/ 	.string	"-arch sm_100 -m 64 "



//--------------------- .note.nv.cuinfo           --------------------------
	.section	.note.nv.cuinfo,"",@"SHT_NOTE"
	.sectionflags	@"SHF_NOTE_NV_CUINFO"
        /*0018*/ 	.short	0x0002
        /*001a*/ 	.short	0x0064
        /*001c*/ 	.short	0x0082
	.zero		2


//--------------------- .nv.info                  --------------------------
	.section	.nv.info,"",@"SHT_CUDA_INFO"
	.align	4


	//----- nvinfo : EIATTR_REGCOUNT
	.align		4
        /*0000*/ 	.byte	0x04, 0x2f
        /*0002*/ 	.short	(.L_10 - .L_9)
	.align		4
.L_9:
        /*0004*/ 	.word	index@(_Z8pathcalcPfS_)
        /*0008*/ 	.word	0x00000020


	//----- nvinfo : EIATTR_FRAME_SIZE
	.align		4
.L_10:
        /*000c*/ 	.byte	0x04, 0x11
        /*000e*/ 	.short	(.L_12 - .L_11)
	.align		4
.L_11:
        /*0010*/ 	.word	index@(_Z8pathcalcPfS_)
        /*0014*/ 	.word	0x00000000


	//----- nvinfo : EIATTR_MIN_STACK_SIZE
	.align		4
.L_12:
        /*0018*/ 	.byte	0x04, 0x12
        /*001a*/ 	.short	(.L_14 - .L_13)
	.align		4
.L_13:
        /*001c*/ 	.word	index@(_Z8pathcalcPfS_)
        /*0020*/ 	.word	0x00000000
.L_14:


//--------------------- .nv.compat                --------------------------
	.section	.nv.compat,"",@"SHT_CUDA_COMPAT_INFO"
	.align	4
        /*0000*/ 	.byte	0x02, 0x09, 0x00, 0x00, 0x02, 0x02, 0x01, 0x00, 0x02, 0x05, 0x05, 0x00, 0x03, 0x07, 0x01, 0x01
        /*0010*/ 	.byte	0x02, 0x03, 0x00, 0x00, 0x02, 0x06, 0x01, 0x00, 0x04, 0x0b, 0x08, 0x00, 0x01, 0x00, 0x00, 0x00
        /*0020*/ 	.byte	0x00, 0x00, 0x00, 0x00


//--------------------- .nv.info._Z8pathcalcPfS_  --------------------------
	.section	.nv.info._Z8pathcalcPfS_,"",@"SHT_CUDA_INFO"
	.sectionflags	@""
	.align	4


	//----- nvinfo : EIATTR_CUDA_API_VERSION
	.align		4
        /*0000*/ 	.byte	0x04, 0x37
        /*0002*/ 	.short	(.L_16 - .L_15)
.L_15:
        /*0004*/ 	.word	0x00000082


	//----- nvinfo : EIATTR_KPARAM_INFO
	.align		4
.L_16:
        /*0008*/ 	.byte	0x04, 0x17
        /*000a*/ 	.short	(.L_18 - .L_17)
.L_17:
        /*000c*/ 	.word	0x00000000
        /*0010*/ 	.short	0x0001
        /*0012*/ 	.short	0x0008
        /*0014*/ 	.byte	0x00, 0xf5, 0x21, 0x00


	//----- nvinfo : EIATTR_KPARAM_INFO
	.align		4
.L_18:
        /*0018*/ 	.byte	0x04, 0x17
        /*001a*/ 	.short	(.L_20 - .L_19)
.L_19:
        /*001c*/ 	.word	0x00000000
        /*0020*/ 	.short	0x0000
        /*0022*/ 	.short	0x0000
        /*0024*/ 	.byte	0x00, 0xf5, 0x21, 0x00


	//----- nvinfo : EIATTR_SPARSE_MMA_MASK
	.align		4
.L_20:
        /*0028*/ 	.byte	0x03, 0x50
        /*002a*/ 	.short	0x0000


	//----- nvinfo : EIATTR_MAXREG_COUNT
	.align		4
        /*002c*/ 	.byte	0x03, 0x1b
        /*002e*/ 	.short	0x00ff


	//----- nvinfo : EIATTR_MERCURY_ISA_VERSION
	.align		4
        /*0030*/ 	.byte	0x03, 0x5f
        /*0032*/ 	.short	0x0101


	//----- nvinfo : EIATTR_VRC_CTA_INIT_COUNT
	.align		4
        /*0034*/ 	.byte	0x02, 0x4a
	.zero		1
	.zero		1


	//----- nvinfo : EIATTR_EXIT_INSTR_OFFSETS
	.align		4
        /*0038*/ 	.byte	0x04, 0x1c
        /*003a*/ 	.short	(.L_22 - .L_21)


	//   ....[0]....
.L_21:
        /*003c*/ 	.word	0x00001030


	//----- nvinfo : EIATTR_CRS_STACK_SIZE
	.align		4
.L_22:
        /*0040*/ 	.byte	0x04, 0x1e
        /*0042*/ 	.short	(.L_24 - .L_23)
.L_23:
        /*0044*/ 	.word	0x00000000


	//----- nvinfo : EIATTR_CBANK_PARAM_SIZE
	.align		4
.L_24:
        /*0048*/ 	.byte	0x03, 0x19
        /*004a*/ 	.short	0x0010


	//----- nvinfo : EIATTR_PARAM_CBANK
	.align		4
        /*004c*/ 	.byte	0x04, 0x0a
        /*004e*/ 	.short	(.L_26 - .L_25)
	.align		4
.L_25:
        /*0050*/ 	.word	index@(.nv.constant0._Z8pathcalcPfS_)
        /*0054*/ 	.short	0x0380
        /*0056*/ 	.short	0x0010


	//----- nvinfo : EIATTR_SW_WAR
	.align		4
.L_26:
        /*0058*/ 	.byte	0x04, 0x36
        /*005a*/ 	.short	(.L_28 - .L_27)
.L_27:
        /*005c*/ 	.word	0x00000008
.L_28:


//--------------------- .nv.callgraph             --------------------------
	.section	.nv.callgraph,"",@"SHT_CUDA_CALLGRAPH"
	.align	4
	.sectionentsize	8
	.align		4
        /*0000*/ 	.word	0x00000000
	.align		4
        /*0004*/ 	.word	0xffffffff
	.align		4
        /*0008*/ 	.word	0x00000000
	.align		4
        /*000c*/ 	.word	0xfffffffe
	.align		4
        /*0010*/ 	.word	0x00000000
	.align		4
        /*0014*/ 	.word	0xfffffffd
	.align		4
        /*0018*/ 	.word	0x00000000
	.align		4
        /*001c*/ 	.word	0xfffffffc


//--------------------- .nv.constant3             --------------------------
	.section	.nv.constant3,"a",@progbits
	.align	4
.nv.constant3:
	.type		N,@object
	.size		N,(T - N)
N:
	.zero		4
	.type		T,@object
	.size		T,(r - T)
T:
	.zero		4
	.type		r,@object
	.size		r,(sigma - r)
r:
	.zero		4
	.type		sigma,@object
	.size		sigma,(rho - sigma)
sigma:
	.zero		4
	.type		rho,@object
	.size		rho,(alpha - rho)
rho:
	.zero		4
	.type		alpha,@object
	.size		alpha,(dt - alpha)
alpha:
	.zero		4
	.type		dt,@object
	.size		dt,(con1 - dt)
dt:
	.zero		4
	.type		con1,@object
	.size		con1,(con2 - con1)
con1:
	.zero		4
	.type		con2,@object
	.size		con2,(.L_8 - con2)
con2:
	.zero		4
.L_8:


//--------------------- .text._Z8pathcalcPfS_     --------------------------
	.section	.text._Z8pathcalcPfS_,"ax",@progbits
	.align	128
        .global         _Z8pathcalcPfS_
        .type           _Z8pathcalcPfS_,@function
        .size           _Z8pathcalcPfS_,(.L_x_9 - _Z8pathcalcPfS_)
        .other          _Z8pathcalcPfS_,@"STO_CUDA_ENTRY STV_DEFAULT"
_Z8pathcalcPfS_:
.text._Z8pathcalcPfS_:
[----:B------:R-:W-:Y:S08]  /*0000*/  LDC R1, c[0x0][0x37c] ;  /* 0x0000df00ff017b82 */ /* 0x000ff00000000800 */
[----:B------:R-:W0:Y:S01]  /*0010*/  S2UR UR10, SR_CTAID.X ;  /* 0x00000000000a79c3 */ /* 0x000e220000002500 */
[----:B------:R-:W1:Y:S01]  /*0020*/  S2R R3, SR_TID.X ;  /* 0x0000000000037919 */ /* 0x000e620000002100 */
[----:B------:R-:W2:Y:S01]  /*0030*/  LDCU UR5, c[0x3][URZ] ;  /* 0x00c00000ff0577ac */ /* 0x000ea20008000800 */
[----:B------:R-:W-:Y:S01]  /*0040*/  HFMA2 R6, -RZ, RZ, 0, 0 ;  /* 0x00000000ff067431 */ /* 0x000fe200000001ff */
[----:B------:R-:W-:Y:S01]  /*0050*/  MOV R26, RZ ;  /* 0x000000ff001a7202 */ /* 0x000fe20000000f00 */
[----:B------:R-:W3:Y:S03]  /*0060*/  LDCU.64 UR8, c[0x0][0x358] ;  /* 0x00006b00ff0877ac */ /* 0x000ee60008000a00 */
[----:B------:R-:W0:Y:S01]  /*0070*/  LDC R0, c[0x0][0x360] ;  /* 0x0000d800ff007b82 */ /* 0x000e220000000800 */
[----:B--2---:R-:W-:Y:S01]  /*0080*/  UISETP.GE.AND UP0, UPT, UR5, 0x1, UPT ;  /* 0x000000010500788c */ /* 0x004fe2000bf06270 */
[----:B0-----:R-:W-:-:S04]  /*0090*/  IMAD R2, R0, UR10, RZ ;  /* 0x0000000a00027c24 */ /* 0x001fc8000f8e02ff */
[----:B------:R-:W-:-:S05]  /*00a0*/  IMAD R2, R2, UR5, RZ ;  /* 0x0000000502027c24 */ /* 0x000fca000f8e02ff */
[----:B-1----:R-:W-:Y:S01]  /*00b0*/  LEA R5, R2, R3, 0x1 ;  /* 0x0000000302057211 */ /* 0x002fe200078e08ff */
[----:B---3--:R-:W-:Y:S06]  /*00c0*/  BRA.U !UP0, `(.L_x_0) ;  /* 0x0000000d087c7547 */ /* 0x008fec000b800000 */
[----:B------:R-:W-:Y:S01]  /*00d0*/  UISETP.GE.U32.AND UP1, UPT, UR5, 0x8, UPT ;  /* 0x000000080500788c */ /* 0x000fe2000bf26070 */
[----:B------:R-:W-:Y:S01]  /*00e0*/  MOV R26, 0x3f800000 ;  /* 0x3f800000001a7802 */ /* 0x000fe20000000f00 */
[----:B------:R-:W-:Y:S01]  /*00f0*/  ULOP3.LUT UR6, UR5, 0x7, URZ, 0xc0, !UPT ;  /* 0x0000000705067892 */ /* 0x000fe2000f8ec0ff */
[----:B------:R-:W-:-:S03]  /*0100*/  MOV R6, 0x3f800000 ;  /* 0x3f80000000067802 */ /* 0x000fc60000000f00 */
[----:B------:R-:W-:-:S03]  /*0110*/  UISETP.NE.AND UP0, UPT, UR6, URZ, UPT ;  /* 0x000000ff0600728c */ /* 0x000fc6000bf05270 */
[----:B------:R-:W-:Y:S08]  /*0120*/  BRA.U !UP1, `(.L_x_1) ;  /* 0x0000000509ac7547 */ /* 0x000ff0000b800000 */
[----:B------:R-:W0:Y:S01]  /*0130*/  LDC R4, c[0x3][0x1c] ;  /* 0x00c00700ff047b82 */ /* 0x000e220000000800 */
[----:B------:R-:W-:Y:S01]  /*0140*/  HFMA2 R26, -RZ, RZ, 1.875, 0 ;  /* 0x3f800000ff1a7431 */ /* 0x000fe200000001ff */
[----:B------:R-:W-:Y:S01]  /*0150*/  ULOP3.LUT UR4, UR5, 0x7ffffff8, URZ, 0xc0, !UPT ;  /* 0x7ffffff805047892 */ /* 0x000fe2000f8ec0ff */
[----:B------:R-:W-:Y:S01]  /*0160*/  SHF.L.U32 R2, R0, 0x2, RZ ;  /* 0x0000000200027819 */ /* 0x000fe200000006ff */
[----:B------:R-:W1:Y:S04]  /*0170*/  LDCU UR7, c[0x3][0x20] ;  /* 0x00c00400ff0777ac */ /* 0x000e680008000800 */
[----:B------:R-:W2:Y:S01]  /*0180*/  LDC.64 R12, c[0x0][0x380] ;  /* 0x0000e000ff0c7b82 */ /* 0x000ea20000000a00 */
[----:B------:R-:W3:Y:S01]  /*0190*/  LDCU.64 UR12, c[0x3][0x10] ;  /* 0x00c00200ff0c77ac */ /* 0x000ee20008000a00 */
[----:B------:R-:W-:-:S12]  /*01a0*/  UIADD3 UR4, UPT, UPT, -UR4, URZ, URZ ;  /* 0x000000ff04047290 */ /* 0x000fd8000fffe1ff */
.L_x_2:
[----:B--2---:R-:W-:-:S03]  /*01b0*/  IMAD.WIDE R10, R5, 0x4, R12 ;  /* 0x00000004050a7825 */ /* 0x004fc600078e020c */
[----:B------:R-:W-:Y:S02]  /*01c0*/  IADD3 R18, P0, PT, R2, R10, RZ ;  /* 0x0000000a02127210 */ /* 0x000fe40007f1e0ff */
[----:B------:R-:W0:Y:S02]  /*01d0*/  LDG.E R27, desc[UR8][R10.64] ;  /* 0x000000080a1b7981 */ /* 0x000e24000c1e1900 */
[----:B------:R-:W-:-:S05]  /*01e0*/  IADD3.X R19, PT, PT, RZ, R11, RZ, P0, !PT ;  /* 0x0000000bff137210 */ /* 0x000fca00007fe4ff */
[----:B------:R2:W3:Y:S01]  /*01f0*/  LDG.E R23, desc[UR8][R18.64] ;  /* 0x0000000812177981 */ /* 0x0004e2000c1e1900 */
[----:B------:R-:W-:-:S04]  /*0200*/  IADD3 R14, P0, PT, R2, R18, RZ ;  /* 0x00000012020e7210 */ /* 0x000fc80007f1e0ff */
[----:B------:R-:W-:Y:S02]  /*0210*/  IADD3.X R15, PT, PT, RZ, R19, RZ, P0, !PT ;  /* 0x00000013ff0f7210 */ /* 0x000fe400007fe4ff */
[----:B------:R-:W-:-:S03]  /*0220*/  IADD3 R8, P0, PT, R2, R14, RZ ;  /* 0x0000000e02087210 */ /* 0x000fc60007f1e0ff */
[----:B------:R4:W5:Y:S01]  /*0230*/  LDG.E R7, desc[UR8][R14.64] ;  /* 0x000000080e077981 */ /* 0x000962000c1e1900 */
[----:B------:R-:W-:Y:S02]  /*0240*/  IADD3.X R9, PT, PT, RZ, R15, RZ, P0, !PT ;  /* 0x0000000fff097210 */ /* 0x000fe400007fe4ff */
[----:B------:R-:W-:-:S03]  /*0250*/  IADD3 R16, P0, PT, R2, R8, RZ ;  /* 0x0000000802107210 */ /* 0x000fc60007f1e0ff */
[----:B------:R-:W5:Y:S01]  /*0260*/  LDG.E R8, desc[UR8][R8.64] ;  /* 0x0000000808087981 */ /* 0x000f62000c1e1900 */
[----:B------:R-:W-:Y:S02]  /*0270*/  IADD3.X R17, PT, PT, RZ, R9, RZ, P0, !PT ;  /* 0x00000009ff117210 */ /* 0x000fe400007fe4ff */
[----:B------:R-:W-:-:S04]  /*0280*/  IADD3 R20, P0, PT, R2, R16, RZ ;  /* 0x0000001002147210 */ /* 0x000fc80007f1e0ff */
[----:B------:R-:W-:Y:S02]  /*0290*/  IADD3.X R21, PT, PT, RZ, R17, RZ, P0, !PT ;  /* 0x00000011ff157210 */ /* 0x000fe400007fe4ff */
[C---:B------:R-:W-:Y:S01]  /*02a0*/  IADD3 R28, P0, PT, R2.reuse, R20, RZ ;  /* 0x00000014021c7210 */ /* 0x040fe20007f1e0ff */
[----:B------:R1:W5:Y:S03]  /*02b0*/  LDG.E R9, desc[UR8][R16.64] ;  /* 0x0000000810097981 */ /* 0x000366000c1e1900 */
[----:B------:R-:W-:Y:S01]  /*02c0*/  IADD3.X R29, PT, PT, RZ, R21, RZ, P0, !PT ;  /* 0x00000015ff1d7210 */ /* 0x000fe200007fe4ff */
[----:B------:R-:W5:Y:S01]  /*02d0*/  LDG.E R20, desc[UR8][R20.64] ;  /* 0x0000000814147981 */ /* 0x000f62000c1e1900 */
[----:B------:R-:W-:-:S04]  /*02e0*/  IADD3 R24, P0, PT, R2, R28, RZ ;  /* 0x0000001c02187210 */ /* 0x000fc80007f1e0ff */
[----:B------:R-:W-:Y:S02]  /*02f0*/  IADD3.X R25, PT, PT, RZ, R29, RZ, P0, !PT ;  /* 0x0000001dff197210 */ /* 0x000fe400007fe4ff */
[----:B--2---:R-:W-:-:S03]  /*0300*/  IADD3 R18, P0, PT, R2, R24, RZ ;  /* 0x0000001802127210 */ /* 0x004fc60007f1e0ff */
[----:B------:R-:W2:Y:S01]  /*0310*/  LDG.E R24, desc[UR8][R24.64] ;  /* 0x0000000818187981 */ /* 0x000ea2000c1e1900 */
[----:B------:R-:W-:Y:S02]  /*0320*/  IADD3.X R19, PT, PT, RZ, R25, RZ, P0, !PT ;  /* 0x00000019ff137210 */ /* 0x000fe400007fe4ff */
[C---:B------:R-:W-:Y:S01]  /*0330*/  IADD3 R10, P0, PT, R2.reuse, R18, RZ ;  /* 0x00000012020a7210 */ /* 0x040fe20007f1e0ff */
[----:B------:R-:W2:Y:S03]  /*0340*/  LDG.E R21, desc[UR8][R28.64] ;  /* 0x000000081c157981 */ /* 0x000ea6000c1e1900 */
[----:B------:R-:W-:Y:S02]  /*0350*/  IADD3.X R11, PT, PT, RZ, R19, RZ, P0, !PT ;  /* 0x00000013ff0b7210 */ /* 0x000fe400007fe4ff */
[C---:B----4-:R-:W-:Y:S01]  /*0360*/  IADD3 R14, P0, PT, R2.reuse, R10, RZ ;  /* 0x0000000a020e7210 */ /* 0x050fe20007f1e0ff */
[----:B------:R4:W2:Y:S03]  /*0370*/  LDG.E R25, desc[UR8][R18.64] ;  /* 0x0000000812197981 */ /* 0x0008a6000c1e1900 */
[----:B------:R-:W-:Y:S01]  /*0380*/  IADD3.X R15, PT, PT, RZ, R11, RZ, P0, !PT ;  /* 0x0000000bff0f7210 */ /* 0x000fe200007fe4ff */
[----:B------:R0:W2:Y:S01]  /*0390*/  LDG.E R28, desc[UR8][R10.64] ;  /* 0x000000080a1c7981 */ /* 0x0000a2000c1e1900 */
[----:B-1----:R-:W-:-:S04]  /*03a0*/  IADD3 R16, P0, PT, R2, R14, RZ ;  /* 0x0000000e02107210 */ /* 0x002fc80007f1e0ff */
[----:B------:R-:W-:Y:S02]  /*03b0*/  IADD3.X R17, PT, PT, RZ, R15, RZ, P0, !PT ;  /* 0x0000000fff117210 */ /* 0x000fe400007fe4ff */
[C---:B----4-:R-:W-:Y:S01]  /*03c0*/  IADD3 R18, P0, PT, R2.reuse, R16, RZ ;  /* 0x0000001002127210 */ /* 0x050fe20007f1e0ff */
[----:B------:R-:W4:Y:S03]  /*03d0*/  LDG.E R15, desc[UR8][R14.64] ;  /* 0x000000080e0f7981 */ /* 0x000f26000c1e1900 */
[----:B------:R-:W-:Y:S01]  /*03e0*/  IADD3.X R19, PT, PT, RZ, R17, RZ, P0, !PT ;  /* 0x00000011ff137210 */ /* 0x000fe200007fe4ff */
[----:B------:R1:W4:Y:S01]  /*03f0*/  LDG.E R16, desc[UR8][R16.64] ;  /* 0x0000000810107981 */ /* 0x000322000c1e1900 */
[----:B------:R-:W-:-:S03]  /*0400*/  IADD3 R22, P0, PT, R2, R18, RZ ;  /* 0x0000001202167210 */ /* 0x000fc60007f1e0ff */
[----:B------:R5:W4:Y:S01]  /*0410*/  LDG.E R29, desc[UR8][R18.64] ;  /* 0x00000008121d7981 */ /* 0x000b22000c1e1900 */
[----:B0-----:R-:W-:Y:S01]  /*0420*/  FFMA R11, R27, UR7, R4 ;  /* 0x000000071b0b7c23 */ /* 0x001fe20008000004 */
[----:B---3--:R-:W-:Y:S01]  /*0430*/  FMUL R10, R23, UR13 ;  /* 0x0000000d170a7c20 */ /* 0x008fe20008400000 */
[----:B------:R-:W-:-:S03]  /*0440*/  IADD3.X R23, PT, PT, RZ, R19, RZ, P0, !PT ;  /* 0x00000013ff177210 */ /* 0x000fc600007fe4ff */
[----:B-1----:R-:W-:Y:S01]  /*0450*/  FFMA R17, R27, UR12, R10 ;  /* 0x0000000c1b117c23 */ /* 0x002fe2000800000a */
[C---:B------:R-:W-:Y:S01]  /*0460*/  IADD3 R10, P0, PT, R2.reuse, R22, RZ ;  /* 0x00000016020a7210 */ /* 0x040fe20007f1e0ff */
[----:B------:R-:W-:Y:S01]  /*0470*/  FMUL R14, R11, R26 ;  /* 0x0000001a0b0e7220 */ /* 0x000fe20000400000 */
[----:B------:R-:W3:Y:S02]  /*0480*/  LDG.E R22, desc[UR8][R22.64] ;  /* 0x0000000816167981 */ /* 0x000ee4000c1e1900 */
[----:B------:R-:W-:Y:S02]  /*0490*/  IADD3.X R11, PT, PT, RZ, R23, RZ, P0, !PT ;  /* 0x00000017ff0b7210 */ /* 0x000fe400007fe4ff */
[----:B------:R-:W-:-:S04]  /*04a0*/  IADD3 R26, P0, PT, R2, R10, RZ ;  /* 0x0000000a021a7210 */ /* 0x000fc80007f1e0ff */
[----:B------:R-:W-:Y:S02]  /*04b0*/  IADD3.X R27, PT, PT, RZ, R11, RZ, P0, !PT ;  /* 0x0000000bff1b7210 */ /* 0x000fe400007fe4ff */
[----:B------:R-:W3:Y:S04]  /*04c0*/  LDG.E R11, desc[UR8][R10.64] ;  /* 0x000000080a0b7981 */ /* 0x000ee8000c1e1900 */
[----:B------:R-:W3:Y:S01]  /*04d0*/  LDG.E R26, desc[UR8][R26.64] ;  /* 0x000000081a1a7981 */ /* 0x000ee2000c1e1900 */
[----:B-----5:R-:W-:Y:S01]  /*04e0*/  FMUL R8, R8, UR13 ;  /* 0x0000000d08087c20 */ /* 0x020fe20008400000 */
[----:B------:R-:W-:-:S03]  /*04f0*/  FFMA R17, R17, UR7, R4 ;  /* 0x0000000711117c23 */ /* 0x000fc60008000004 */
[C---:B------:R-:W-:Y:S01]  /*0500*/  FFMA R19, R7.reuse, UR12, R8 ;  /* 0x0000000c07137c23 */ /* 0x040fe20008000008 */
[--C-:B------:R-:W-:Y:S01]  /*0510*/  FFMA R7, R7, UR7, R4.reuse ;  /* 0x0000000707077c23 */ /* 0x100fe20008000004 */
[--C-:B------:R-:W-:Y:S01]  /*0520*/  FFMA R8, R9, UR7, R4.reuse ;  /* 0x0000000709087c23 */ /* 0x100fe20008000004 */
[----:B------:R-:W-:Y:S02]  /*0530*/  FMUL R20, R20, UR13 ;  /* 0x0000000d14147c20 */ /* 0x000fe40008400000 */
[----:B------:R-:W-:Y:S01]  /*0540*/  FMUL R7, R14, R7 ;  /* 0x000000070e077220 */ /* 0x000fe20000400000 */
[----:B------:R-:W-:Y:S01]  /*0550*/  FMUL R17, R17, R6 ;  /* 0x0000000611117220 */ /* 0x000fe20000400000 */
[----:B------:R-:W-:Y:S01]  /*0560*/  FFMA R6, R19, UR7, R4 ;  /* 0x0000000713067c23 */ /* 0x000fe20008000004 */
[----:B------:R-:W-:Y:S01]  /*0570*/  FFMA R19, R9, UR12, R20 ;  /* 0x0000000c09137c23 */ /* 0x000fe20008000014 */
[----:B------:R-:W-:Y:S01]  /*0580*/  FMUL R7, R7, R8 ;  /* 0x0000000807077220 */ /* 0x000fe20000400000 */
[----:B--2---:R-:W-:Y:S01]  /*0590*/  FMUL R24, R24, UR13 ;  /* 0x0000000d18187c20 */ /* 0x004fe20008400000 */
[----:B------:R-:W-:Y:S01]  /*05a0*/  FMUL R6, R17, R6 ;  /* 0x0000000611067220 */ /* 0x000fe20000400000 */
[--C-:B------:R-:W-:Y:S01]  /*05b0*/  FFMA R8, R21, UR7, R4.reuse ;  /* 0x0000000715087c23 */ /* 0x100fe20008000004 */
[----:B------:R-:W-:Y:S01]  /*05c0*/  FFMA R19, R19, UR7, R4 ;  /* 0x0000000713137c23 */ /* 0x000fe20008000004 */
[----:B------:R-:W-:-:S02]  /*05d0*/  FFMA R9, R21, UR12, R24 ;  /* 0x0000000c15097c23 */ /* 0x000fc40008000018 */
[----:B------:R-:W-:Y:S01]  /*05e0*/  FMUL R7, R7, R8 ;  /* 0x0000000807077220 */ /* 0x000fe20000400000 */
[--C-:B------:R-:W-:Y:S01]  /*05f0*/  FFMA R8, R25, UR7, R4.reuse ;  /* 0x0000000719087c23 */ /* 0x100fe20008000004 */
[----:B------:R-:W-:Y:S01]  /*0600*/  FMUL R28, R28, UR13 ;  /* 0x0000000d1c1c7c20 */ /* 0x000fe20008400000 */
[----:B------:R-:W-:Y:S01]  /*0610*/  FMUL R6, R6, R19 ;  /* 0x0000001306067220 */ /* 0x000fe20000400000 */
[----:B------:R-:W-:Y:S02]  /*0620*/  FFMA R9, R9, UR7, R4 ;  /* 0x0000000709097c23 */ /* 0x000fe40008000004 */
[----:B------:R-:W-:Y:S01]  /*0630*/  FFMA R25, R25, UR12, R28 ;  /* 0x0000000c19197c23 */ /* 0x000fe2000800001c */
[----:B------:R-:W-:Y:S01]  /*0640*/  FMUL R7, R7, R8 ;  /* 0x0000000807077220 */ /* 0x000fe20000400000 */
[----:B------:R-:W-:Y:S01]  /*0650*/  FMUL R6, R6, R9 ;  /* 0x0000000906067220 */ /* 0x000fe20000400000 */
[--C-:B----4-:R-:W-:Y:S01]  /*0660*/  FFMA R8, R15, UR7, R4.reuse ;  /* 0x000000070f087c23 */ /* 0x110fe20008000004 */
[----:B------:R-:W-:Y:S01]  /*0670*/  FMUL R16, R16, UR13 ;  /* 0x0000000d10107c20 */ /* 0x000fe20008400000 */
[----:B------:R-:W-:Y:S01]  /*0680*/  FFMA R25, R25, UR7, R4 ;  /* 0x0000000719197c23 */ /* 0x000fe20008000004 */
[----:B------:R-:W-:-:S02]  /*0690*/  UIADD3 UR4, UPT, UPT, UR4, 0x8, URZ ;  /* 0x0000000804047890 */ /* 0x000fc4000fffe0ff */
[----:B------:R-:W-:Y:S01]  /*06a0*/  FFMA R15, R15, UR12, R16 ;  /* 0x0000000c0f0f7c23 */ /* 0x000fe20008000010 */
[----:B------:R-:W-:Y:S01]  /*06b0*/  FMUL R6, R6, R25 ;  /* 0x0000001906067220 */ /* 0x000fe20000400000 */
[----:B------:R-:W-:Y:S02]  /*06c0*/  UISETP.NE.AND UP1, UPT, UR4, URZ, UPT ;  /* 0x000000ff0400728c */ /* 0x000fe4000bf25270 */
[--C-:B------:R-:W-:Y:S01]  /*06d0*/  FFMA R15, R15, UR7, R4.reuse ;  /* 0x000000070f0f7c23 */ /* 0x100fe20008000004 */
[----:B------:R-:W-:Y:S01]  /*06e0*/  FMUL R7, R7, R8 ;  /* 0x0000000807077220 */ /* 0x000fe20000400000 */
[----:B------:R-:W-:Y:S02]  /*06f0*/  FFMA R8, R29, UR7, R4 ;  /* 0x000000071d087c23 */ /* 0x000fe40008000004 */
[----:B------:R-:W-:Y:S02]  /*0700*/  FMUL R6, R6, R15 ;  /* 0x0000000f06067220 */ /* 0x000fe40000400000 */
[----:B------:R-:W-:Y:S01]  /*0710*/  FMUL R7, R7, R8 ;  /* 0x0000000807077220 */ /* 0x000fe20000400000 */
[----:B------:R-:W-:Y:S01]  /*0720*/  LEA R5, R0, R5, 0x4 ;  /* 0x0000000500057211 */ /* 0x000fe200078e20ff */
[----:B---3--:R-:W-:-:S04]  /*0730*/  FMUL R22, R22, UR13 ;  /* 0x0000000d16167c20 */ /* 0x008fc80008400000 */
[----:B------:R-:W-:-:S04]  /*0740*/  FFMA R9, R29, UR12, R22 ;  /* 0x0000000c1d097c23 */ /* 0x000fc80008000016 */
[----:B------:R-:W-:Y:S01]  /*0750*/  FFMA R9, R9, UR7, R4 ;  /* 0x0000000709097c23 */ /* 0x000fe20008000004 */
[----:B------:R-:W-:-:S04]  /*0760*/  FMUL R26, R26, UR13 ;  /* 0x0000000d1a1a7c20 */ /* 0x000fc80008400000 */
[C---:B------:R-:W-:Y:S01]  /*0770*/  FFMA R15, R11.reuse, UR12, R26 ;  /* 0x0000000c0b0f7c23 */ /* 0x040fe2000800001a */
[----:B------:R-:W-:Y:S01]  /*0780*/  FMUL R6, R6, R9 ;  /* 0x0000000906067220 */ /* 0x000fe20000400000 */
[--C-:B------:R-:W-:Y:S02]  /*0790*/  FFMA R26, R11, UR7, R4.reuse ;  /* 0x000000070b1a7c23 */ /* 0x100fe40008000004 */
[----:B------:R-:W-:Y:S02]  /*07a0*/  FFMA R15, R15, UR7, R4 ;  /* 0x000000070f0f7c23 */ /* 0x000fe40008000004 */
[----:B------:R-:W-:Y:S02]  /*07b0*/  FMUL R26, R7, R26 ;  /* 0x0000001a071a7220 */ /* 0x000fe40000400000 */
[----:B------:R-:W-:Y:S01]  /*07c0*/  FMUL R6, R6, R15 ;  /* 0x0000000f06067220 */ /* 0x000fe20000400000 */
[----:B------:R-:W-:Y:S06]  /*07d0*/  BRA.U UP1, `(.L_x_2) ;  /* 0xfffffff901747547 */ /* 0x000fec000b83ffff */
.L_x_1:
[----:B------:R-:W-:Y:S05]  /*07e0*/  BRA.U !UP0, `(.L_x_3) ;  /* 0x0000000508ac7547 */ /* 0x000fea000b800000 */
[----:B------:R-:W-:Y:S02]  /*07f0*/  UISETP.GE.U32.AND UP0, UPT, UR6, 0x4, UPT ;  /* 0x000000040600788c */ /* 0x000fe4000bf06070 */
[----:B------:R-:W-:-:S04]  /*0800*/  ULOP3.LUT UR7, UR5, 0x3, URZ, 0xc0, !UPT ;  /* 0x0000000305077892 */ /* 0x000fc8000f8ec0ff */
[----:B------:R-:W-:-:S03]  /*0810*/  UISETP.NE.AND UP1, UPT, UR7, URZ, UPT ;  /* 0x000000ff0700728c */ /* 0x000fc6000bf25270 */
[----:B------:R-:W-:Y:S08]  /*0820*/  BRA.U !UP0, `(.L_x_4) ;  /* 0x0000000108d47547 */ /* 0x000ff0000b800000 */
[----:B------:R-:W0:Y:S01]  /*0830*/  LDC.64 R20, c[0x0][0x380] ;  /* 0x0000e000ff147b82 */ /* 0x000e220000000a00 */
[----:B------:R-:W-:Y:S01]  /*0840*/  SHF.L.U32 R17, R0, 0x2, RZ ;  /* 0x0000000200117819 */ /* 0x000fe200000006ff */
[----:B------:R-:W1:Y:S01]  /*0850*/  LDCU.64 UR12, c[0x3][0x10] ;  /* 0x00c00200ff0c77ac */ /* 0x000e620008000a00 */
[----:B------:R-:W2:Y:S05]  /*0860*/  LDCU UR4, c[0x3][0x20] ;  /* 0x00c00400ff0477ac */ /* 0x000eaa0008000800 */
[----:B------:R-:W2:Y:S01]  /*0870*/  LDC R7, c[0x3][0x1c] ;  /* 0x00c00700ff077b82 */ /* 0x000ea20000000800 */
[----:B0-----:R-:W-:-:S03]  /*0880*/  IMAD.WIDE R20, R5, 0x4, R20 ;  /* 0x0000000405147825 */ /* 0x001fc600078e0214 */
[C---:B------:R-:W-:Y:S02]  /*0890*/  IADD3 R22, P1, PT, R17.reuse, R20, RZ ;  /* 0x0000001411167210 */ /* 0x040fe40007f3e0ff */
[----:B------:R-:W2:Y:S02]  /*08a0*/  LDG.E R2, desc[UR8][R20.64] ;  /* 0x0000000814027981 */ /* 0x000ea4000c1e1900 */
[C---:B------:R-:W-:Y:S02]  /*08b0*/  IADD3 R8, P0, PT, R17.reuse, R22, RZ ;  /* 0x0000001611087210 */ /* 0x040fe40007f1e0ff */
[----:B------:R-:W-:Y:S02]  /*08c0*/  IADD3.X R23, PT, PT, RZ, R21, RZ, P1, !PT ;  /* 0x00000015ff177210 */ /* 0x000fe40000ffe4ff */
[C---:B------:R-:W-:Y:S02]  /*08d0*/  IADD3 R18, P1, PT, R17.reuse, R8, RZ ;  /* 0x0000000811127210 */ /* 0x040fe40007f3e0ff */
[----:B------:R-:W-:Y:S01]  /*08e0*/  IADD3.X R9, PT, PT, RZ, R23, RZ, P0, !PT ;  /* 0x00000017ff097210 */ /* 0x000fe200007fe4ff */
[----:B------:R-:W1:Y:S01]  /*08f0*/  LDG.E R22, desc[UR8][R22.64] ;  /* 0x0000000816167981 */ /* 0x000e62000c1e1900 */
[----:B------:R-:W-:-:S02]  /*0900*/  IADD3 R10, P0, PT, R17, R18, RZ ;  /* 0x00000012110a7210 */ /* 0x000fc40007f1e0ff */
[----:B------:R-:W-:Y:S01]  /*0910*/  IADD3.X R19, PT, PT, RZ, R9, RZ, P1, !PT ;  /* 0x00000009ff137210 */ /* 0x000fe20000ffe4ff */
[----:B------:R-:W3:Y:S01]  /*0920*/  LDG.E R8, desc[UR8][R8.64] ;  /* 0x0000000808087981 */ /* 0x000ee2000c1e1900 */
[C---:B------:R-:W-:Y:S02]  /*0930*/  IADD3 R14, P1, PT, R17.reuse, R10, RZ ;  /* 0x0000000a110e7210 */ /* 0x040fe40007f3e0ff */
[----:B------:R-:W-:Y:S01]  /*0940*/  IADD3.X R11, PT, PT, RZ, R19, RZ, P0, !PT ;  /* 0x00000013ff0b7210 */ /* 0x000fe200007fe4ff */
[----:B------:R1:W4:Y:S01]  /*0950*/  LDG.E R18, desc[UR8][R18.64] ;  /* 0x0000000812127981 */ /* 0x000322000c1e1900 */
[C---:B------:R-:W-:Y:S02]  /*0960*/  IADD3 R12, P0, PT, R17.reuse, R14, RZ ;  /* 0x0000000e110c7210 */ /* 0x040fe40007f1e0ff */
[----:B------:R-:W-:Y:S01]  /*0970*/  IADD3.X R15, PT, PT, RZ, R11, RZ, P1, !PT ;  /* 0x0000000bff0f7210 */ /* 0x000fe20000ffe4ff */
[----:B------:R0:W5:Y:S01]  /*0980*/  LDG.E R10, desc[UR8][R10.64] ;  /* 0x000000080a0a7981 */ /* 0x000162000c1e1900 */
[----:B------:R-:W-:-:S02]  /*0990*/  IADD3 R16, P1, PT, R17, R12, RZ ;  /* 0x0000000c11107210 */ /* 0x000fc40007f3e0ff */
[----:B------:R-:W-:Y:S01]  /*09a0*/  IADD3.X R13, PT, PT, RZ, R15, RZ, P0, !PT ;  /* 0x0000000fff0d7210 */ /* 0x000fe200007fe4ff */
[----:B------:R-:W0:Y:S03]  /*09b0*/  LDG.E R14, desc[UR8][R14.64] ;  /* 0x000000080e0e7981 */ /* 0x000e26000c1e1900 */
[----:B------:R-:W-:Y:S01]  /*09c0*/  IADD3.X R17, PT, PT, RZ, R13, RZ, P1, !PT ;  /* 0x0000000dff117210 */ /* 0x000fe20000ffe4ff */
[----:B------:R5:W5:Y:S04]  /*09d0*/  LDG.E R12, desc[UR8][R12.64] ;  /* 0x000000080c0c7981 */ /* 0x000b68000c1e1900 */
[----:B------:R-:W5:Y:S01]  /*09e0*/  LDG.E R16, desc[UR8][R16.64] ;  /* 0x0000000810107981 */ /* 0x000f62000c1e1900 */
[----:B------:R-:W-:Y:S01]  /*09f0*/  LEA R5, R0, R5, 0x3 ;  /* 0x0000000500057211 */ /* 0x000fe200078e18ff */
[----:B--2---:R-:W-:Y:S01]  /*0a00*/  FFMA R21, R2, UR4, R7 ;  /* 0x0000000402157c23 */ /* 0x004fe20008000007 */
[----:B-1----:R-:W-:-:S04]  /*0a10*/  FMUL R19, R22, UR13 ;  /* 0x0000000d16137c20 */ /* 0x002fc80008400000 */
[----:B------:R-:W-:Y:S01]  /*0a20*/  FFMA R2, R2, UR12, R19 ;  /* 0x0000000c02027c23 */ /* 0x000fe20008000013 */
[----:B----4-:R-:W-:-:S03]  /*0a30*/  FMUL R19, R18, UR13 ;  /* 0x0000000d12137c20 */ /* 0x010fc60008400000 */
[--C-:B------:R-:W-:Y:S01]  /*0a40*/  FFMA R9, R2, UR4, R7.reuse ;  /* 0x0000000402097c23 */ /* 0x100fe20008000007 */
[C---:B---3--:R-:W-:Y:S01]  /*0a50*/  FFMA R2, R8.reuse, UR4, R7 ;  /* 0x0000000408027c23 */ /* 0x048fe20008000007 */
[----:B------:R-:W-:Y:S01]  /*0a60*/  FFMA R8, R8, UR12, R19 ;  /* 0x0000000c08087c23 */ /* 0x000fe20008000013 */
[----:B------:R-:W-:Y:S01]  /*0a70*/  FMUL R21, R26, R21 ;  /* 0x000000151a157220 */ /* 0x000fe20000400000 */
[----:B0-----:R-:W-:Y:S01]  /*0a80*/  FMUL R11, R14, UR13 ;  /* 0x0000000d0e0b7c20 */ /* 0x001fe20008400000 */
[----:B------:R-:W-:Y:S01]  /*0a90*/  FMUL R9, R6, R9 ;  /* 0x0000000906097220 */ /* 0x000fe20000400000 */
[----:B------:R-:W-:Y:S02]  /*0aa0*/  FFMA R8, R8, UR4, R7 ;  /* 0x0000000408087c23 */ /* 0x000fe40008000007 */
[C---:B-----5:R-:W-:Y:S01]  /*0ab0*/  FFMA R4, R10.reuse, UR12, R11 ;  /* 0x0000000c0a047c23 */ /* 0x060fe2000800000b */
[----:B------:R-:W-:Y:S01]  /*0ac0*/  FMUL R2, R21, R2 ;  /* 0x0000000215027220 */ /* 0x000fe20000400000 */
[--C-:B------:R-:W-:Y:S01]  /*0ad0*/  FFMA R11, R10, UR4, R7.reuse ;  /* 0x000000040a0b7c23 */ /* 0x100fe20008000007 */
[----:B------:R-:W-:Y:S01]  /*0ae0*/  FMUL R13, R16, UR13 ;  /* 0x0000000d100d7c20 */ /* 0x000fe20008400000 */
[----:B------:R-:W-:Y:S01]  /*0af0*/  FMUL R8, R9, R8 ;  /* 0x0000000809087220 */ /* 0x000fe20000400000 */
[----:B------:R-:W-:-:S02]  /*0b00*/  FFMA R9, R4, UR4, R7 ;  /* 0x0000000404097c23 */ /* 0x000fc40008000007 */
[----:B------:R-:W-:Y:S01]  /*0b10*/  FFMA R4, R12, UR12, R13 ;  /* 0x0000000c0c047c23 */ /* 0x000fe2000800000d */
[----:B------:R-:W-:Y:S01]  /*0b20*/  FMUL R2, R2, R11 ;  /* 0x0000000b02027220 */ /* 0x000fe20000400000 */
[--C-:B------:R-:W-:Y:S01]  /*0b30*/  FFMA R11, R12, UR4, R7.reuse ;  /* 0x000000040c0b7c23 */ /* 0x100fe20008000007 */
[----:B------:R-:W-:Y:S01]  /*0b40*/  FMUL R8, R8, R9 ;  /* 0x0000000908087220 */ /* 0x000fe20000400000 */
[----:B------:R-:W-:Y:S02]  /*0b50*/  FFMA R7, R4, UR4, R7 ;  /* 0x0000000404077c23 */ /* 0x000fe40008000007 */
[----:B------:R-:W-:Y:S02]  /*0b60*/  FMUL R26, R2, R11 ;  /* 0x0000000b021a7220 */ /* 0x000fe40000400000 */
[----:B------:R-:W-:-:S07]  /*0b70*/  FMUL R6, R8, R7 ;  /* 0x0000000708067220 */ /* 0x000fce0000400000 */
.L_x_4:
[----:B------:R-:W-:Y:S05]  /*0b80*/  BRA.U !UP1, `(.L_x_3) ;  /* 0x0000000109c47547 */ /* 0x000fea000b800000 */
[----:B------:R-:W-:Y:S02]  /*0b90*/  UISETP.NE.AND UP0, UPT, UR7, 0x1, UPT ;  /* 0x000000010700788c */ /* 0x000fe4000bf05270 */
[----:B------:R-:W-:-:S04]  /*0ba0*/  ULOP3.LUT UR4, UR5, 0x1, URZ, 0xc0, !UPT ;  /* 0x0000000105047892 */ /* 0x000fc8000f8ec0ff */
[----:B------:R-:W-:-:S03]  /*0bb0*/  UISETP.NE.U32.AND UP1, UPT, UR4, 0x1, UPT ;  /* 0x000000010400788c */ /* 0x000fc6000bf25070 */
[----:B------:R-:W-:Y:S08]  /*0bc0*/  BRA.U !UP0, `(.L_x_5) ;  /* 0x0000000108747547 */ /* 0x000ff0000b800000 */
[----:B------:R-:W0:Y:S01]  /*0bd0*/  LDC.64 R8, c[0x0][0x380] ;  /* 0x0000e000ff087b82 */ /* 0x000e220000000a00 */
[----:B------:R-:W-:Y:S01]  /*0be0*/  SHF.L.U32 R7, R0, 0x2, RZ ;  /* 0x0000000200077819 */ /* 0x000fe200000006ff */
[----:B------:R-:W1:Y:S01]  /*0bf0*/  LDCU.64 UR4, c[0x3][0x10] ;  /* 0x00c00200ff0477ac */ /* 0x000e620008000a00 */
[----:B------:R-:W2:Y:S05]  /*0c00*/  LDCU UR6, c[0x3][0x20] ;  /* 0x00c00400ff0677ac */ /* 0x000eaa0008000800 */
[----:B------:R-:W2:Y:S01]  /*0c10*/  LDC R2, c[0x3][0x1c] ;  /* 0x00c00700ff027b82 */ /* 0x000ea20000000800 */
[----:B0-----:R-:W-:-:S03]  /*0c20*/  IMAD.WIDE R8, R5, 0x4, R8 ;  /* 0x0000000405087825 */ /* 0x001fc600078e0208 */
[----:B------:R-:W-:-:S03]  /*0c30*/  IADD3 R10, P0, PT, R7, R8, RZ ;  /* 0x00000008070a7210 */ /* 0x000fc60007f1e0ff */
[----:B------:R-:W2:Y:S01]  /*0c40*/  LDG.E R8, desc[UR8][R8.64] ;  /* 0x0000000808087981 */ /* 0x000ea2000c1e1900 */
[----:B------:R-:W-:Y:S02]  /*0c50*/  IADD3.X R11, PT, PT, RZ, R9, RZ, P0, !PT ;  /* 0x00000009ff0b7210 */ /* 0x000fe400007fe4ff */
[----:B------:R-:W-:-:S03]  /*0c60*/  IADD3 R12, P0, PT, R7, R10, RZ ;  /* 0x0000000a070c7210 */ /* 0x000fc60007f1e0ff */
[----:B------:R2:W1:Y:S01]  /*0c70*/  LDG.E R10, desc[UR8][R10.64] ;  /* 0x000000080a0a7981 */ /* 0x000462000c1e1900 */
[----:B------:R-:W-:Y:S02]  /*0c80*/  IADD3.X R13, PT, PT, RZ, R11, RZ, P0, !PT ;  /* 0x0000000bff0d7210 */ /* 0x000fe400007fe4ff */
[----:B------:R-:W-:-:S04]  /*0c90*/  IADD3 R14, P0, PT, R7, R12, RZ ;  /* 0x0000000c070e7210 */ /* 0x000fc80007f1e0ff */
[----:B------:R-:W-:Y:S02]  /*0ca0*/  IADD3.X R15, PT, PT, RZ, R13, RZ, P0, !PT ;  /* 0x0000000dff0f7210 */ /* 0x000fe400007fe4ff */
[----:B------:R-:W3:Y:S04]  /*0cb0*/  LDG.E R13, desc[UR8][R12.64] ;  /* 0x000000080c0d7981 */ /* 0x000ee8000c1e1900 */
[----:B------:R-:W4:Y:S01]  /*0cc0*/  LDG.E R14, desc[UR8][R14.64] ;  /* 0x000000080e0e7981 */ /* 0x000f22000c1e1900 */
[----:B------:R-:W-:Y:S01]  /*0cd0*/  IADD3 R5, PT, PT, R5, R7, RZ ;  /* 0x0000000705057210 */ /* 0x000fe20007ffe0ff */
[----:B--2---:R-:W-:Y:S01]  /*0ce0*/  FFMA R11, R8, UR6, R2 ;  /* 0x00000006080b7c23 */ /* 0x004fe20008000002 */
[----:B-1----:R-:W-:-:S04]  /*0cf0*/  FMUL R17, R10, UR5 ;  /* 0x000000050a117c20 */ /* 0x002fc80008400000 */
[----:B------:R-:W-:Y:S01]  /*0d00*/  FFMA R17, R8, UR4, R17 ;  /* 0x0000000408117c23 */ /* 0x000fe20008000011 */
[----:B------:R-:W-:-:S03]  /*0d10*/  FMUL R11, R26, R11 ;  /* 0x0000000b1a0b7220 */ /* 0x000fc60000400000 */
[----:B------:R-:W-:Y:S01]  /*0d20*/  FFMA R17, R17, UR6, R2 ;  /* 0x0000000611117c23 */ /* 0x000fe20008000002 */
[----:B----4-:R-:W-:-:S04]  /*0d30*/  FMUL R4, R14, UR5 ;  /* 0x000000050e047c20 */ /* 0x010fc80008400000 */
[C---:B---3--:R-:W-:Y:S01]  /*0d40*/  FFMA R9, R13.reuse, UR4, R4 ;  /* 0x000000040d097c23 */ /* 0x048fe20008000004 */
[----:B------:R-:W-:Y:S01]  /*0d50*/  FMUL R6, R6, R17 ;  /* 0x0000001106067220 */ /* 0x000fe20000400000 */
[--C-:B------:R-:W-:Y:S02]  /*0d60*/  FFMA R26, R13, UR6, R2.reuse ;  /* 0x000000060d1a7c23 */ /* 0x100fe40008000002 */
[----:B------:R-:W-:Y:S02]  /*0d70*/  FFMA R9, R9, UR6, R2 ;  /* 0x0000000609097c23 */ /* 0x000fe40008000002 */
[----:B------:R-:W-:Y:S02]  /*0d80*/  FMUL R26, R11, R26 ;  /* 0x0000001a0b1a7220 */ /* 0x000fe40000400000 */
[----:B------:R-:W-:-:S07]  /*0d90*/  FMUL R6, R6, R9 ;  /* 0x0000000906067220 */ /* 0x000fce0000400000 */
.L_x_5:
[----:B------:R-:W-:Y:S05]  /*0da0*/  BRA.U UP1, `(.L_x_3) ;  /* 0x00000001013c7547 */ /* 0x000fea000b800000 */
[----:B------:R-:W0:Y:S01]  /*0db0*/  LDC.64 R8, c[0x0][0x380] ;  /* 0x0000e000ff087b82 */ /* 0x000e220000000a00 */
[----:B------:R-:W1:Y:S01]  /*0dc0*/  LDCU.64 UR4, c[0x3][0x10] ;  /* 0x00c00200ff0477ac */ /* 0x000e620008000a00 */
[----:B------:R-:W2:Y:S06]  /*0dd0*/  LDCU UR6, c[0x3][0x20] ;  /* 0x00c00400ff0677ac */ /* 0x000eac0008000800 */
[----:B------:R-:W2:Y:S01]  /*0de0*/  LDC R2, c[0x3][0x1c] ;  /* 0x00c00700ff027b82 */ /* 0x000ea20000000800 */
[----:B0-----:R-:W-:-:S03]  /*0df0*/  IMAD.WIDE R4, R5, 0x4, R8 ;  /* 0x0000000405047825 */ /* 0x001fc600078e0208 */
[----:B------:R-:W-:-:S03]  /*0e00*/  LEA R8, P0, R0, R4, 0x2 ;  /* 0x0000000400087211 */ /* 0x000fc600078010ff */
[----:B------:R-:W3:Y:S01]  /*0e10*/  LDG.E R4, desc[UR8][R4.64] ;  /* 0x0000000804047981 */ /* 0x000ee2000c1e1900 */
[----:B------:R-:W-:-:S05]  /*0e20*/  IADD3.X R9, PT, PT, RZ, R5, RZ, P0, !PT ;  /* 0x00000005ff097210 */ /* 0x000fca00007fe4ff */
[----:B------:R-:W1:Y:S02]  /*0e30*/  LDG.E R8, desc[UR8][R8.64] ;  /* 0x0000000808087981 */ /* 0x000e64000c1e1900 */
[----:B-1----:R-:W-:-:S04]  /*0e40*/  FMUL R7, R8, UR5 ;  /* 0x0000000508077c20 */ /* 0x002fc80008400000 */
[C---:B---3--:R-:W-:Y:S01]  /*0e50*/  FFMA R7, R4.reuse, UR4, R7 ;  /* 0x0000000404077c23 */ /* 0x048fe20008000007 */
[----:B--2---:R-:W-:-:S03]  /*0e60*/  FFMA R11, R4, UR6, R2 ;  /* 0x00000006040b7c23 */ /* 0x004fc60008000002 */
[----:B------:R-:W-:Y:S01]  /*0e70*/  FFMA R7, R7, UR6, R2 ;  /* 0x0000000607077c23 */ /* 0x000fe20008000002 */
[----:B------:R-:W-:-:S03]  /*0e80*/  FMUL R26, R26, R11 ;  /* 0x0000000b1a1a7220 */ /* 0x000fc60000400000 */
[----:B------:R-:W-:-:S07]  /*0e90*/  FMUL R6, R6, R7 ;  /* 0x0000000706067220 */ /* 0x000fce0000400000 */
.L_x_3:
[----:B------:R-:W-:Y:S01]  /*0ea0*/  FADD R26, R26, -1 ;  /* 0xbf8000001a1a7421 */ /* 0x000fe20000000000 */
[----:B------:R-:W-:-:S07]  /*0eb0*/  FADD R6, R6, -1 ;  /* 0xbf80000006067421 */ /* 0x000fce0000000000 */
.L_x_0:
[----:B------:R-:W0:Y:S01]  /*0ec0*/  LDC.64 R4, c[0x0][0x388] ;  /* 0x0000e200ff047b82 */ /* 0x000e220000000a00 */
[----:B------:R-:W-:Y:S01]  /*0ed0*/  FSETP.GEU.AND P0, PT, |R6|, 0.10000000149011611938, PT ;  /* 0x3dcccccd0600780b */ /* 0x000fe20003f0e200 */
[----:B------:R-:W-:Y:S01]  /*0ee0*/  IMAD R3, R0, UR10, R3 ;  /* 0x0000000a00037c24 */ /* 0x000fe2000f8e0203 */
[----:B------:R-:W-:Y:S02]  /*0ef0*/  BSSY.RECONVERGENT B0, `(.L_x_6) ;  /* 0x0000012000007945 */ /* 0x000fe40003800200 */
[----:B------:R-:W-:Y:S01]  /*0f00*/  FSETP.GEU.OR P0, PT, |R26|, 0.10000000149011611938, P0 ;  /* 0x3dcccccd1a00780b */ /* 0x000fe2000070e600 */
[----:B0-----:R-:W-:Y:S01]  /*0f10*/  IMAD.WIDE.U32 R2, R3, 0x4, R4 ;  /* 0x0000000403027825 */ /* 0x001fe200078e0004 */
[----:B------:R-:W-:-:S11]  /*0f20*/  MOV R5, RZ ;  /* 0x000000ff00057202 */ /* 0x000fd60000000f00 */
[----:B------:R-:W-:Y:S05]  /*0f30*/  @P0 BRA `(.L_x_7) ;  /* 0x0000000000340947 */ /* 0x000fea0003800000 */
[----:B------:R-:W0:Y:S01]  /*0f40*/  LDC R0, c[0x3][0x8] ;  /* 0x00c00200ff007b82 */ /* 0x000e220000000800 */
[----:B------:R-:W0:Y:S01]  /*0f50*/  LDCU UR4, c[0x3][0x4] ;  /* 0x00c00080ff0477ac */ /* 0x000e220008000800 */
[----:B------:R-:W-:Y:S01]  /*0f60*/  HFMA2 R7, -RZ, RZ, 3.7421875, 0 ;  /* 0x437c0000ff077431 */ /* 0x000fe200000001ff */
[----:B------:R-:W-:Y:S01]  /*0f70*/  MOV R5, 0x3bbb989d ;  /* 0x3bbb989d00057802 */ /* 0x000fe20000000f00 */
[----:B0-----:R-:W-:-:S04]  /*0f80*/  FMUL R0, R0, -UR4 ;  /* 0x8000000400007c20 */ /* 0x001fc80008400000 */
[----:B------:R-:W-:-:S04]  /*0f90*/  FFMA.SAT R4, R0, R5, 0.5 ;  /* 0x3f00000000047423 */ /* 0x000fc80000002005 */
[----:B------:R-:W-:-:S04]  /*0fa0*/  FFMA.RM R4, R4, R7, 12582913 ;  /* 0x4b40000104047423 */ /* 0x000fc80000004007 */
[C---:B------:R-:W-:Y:S01]  /*0fb0*/  FADD R5, R4.reuse, -12583039 ;  /* 0xcb40007f04057421 */ /* 0x040fe20000000000 */
[----:B------:R-:W-:-:S03]  /*0fc0*/  SHF.L.U32 R4, R4, 0x17, RZ ;  /* 0x0000001704047819 */ /* 0x000fc600000006ff */
[----:B------:R-:W-:-:S04]  /*0fd0*/  FFMA R5, R0, 1.4426950216293334961, -R5 ;  /* 0x3fb8aa3b00057823 */ /* 0x000fc80000000805 */
[----:B------:R-:W-:-:S04]  /*0fe0*/  FFMA R0, R0, 1.925963033500011079e-08, R5 ;  /* 0x32a5706000007823 */ /* 0x000fc80000000005 */
[----:B------:R-:W0:Y:S02]  /*0ff0*/  MUFU.EX2 R5, R0 ;  /* 0x0000000000057308 */ /* 0x000e240000000800 */
[----:B0-----:R-:W-:-:S07]  /*1000*/  FMUL R5, R4, R5 ;  /* 0x0000000504057220 */ /* 0x001fce0000400000 */
.L_x_7:
[----:B------:R-:W-:Y:S05]  /*1010*/  BSYNC.RECONVERGENT B0 ;  /* 0x0000000000007941 */ /* 0x000fea0003800200 */
.L_x_6:
[----:B------:R-:W-:Y:S01]  /*1020*/  STG.E desc[UR8][R2.64], R5 ;  /* 0x0000000502007986 */ /* 0x000fe2000c101908 */
[----:B------:R-:W-:Y:S05]  /*1030*/  EXIT ;  /* 0x000000000000794d */ /* 0x000fea0003800000 */
.L_x_8:
[----:B------:R-:W-:-:S00]  /*1040*/  BRA `(.L_x_8) ;  /* 0xfffffffc00fc7947 */ /* 0x000fc0000383ffff */
[----:B------:R-:W-:-:S00]  /*1050*/  NOP ;  /* 0x0000000000007918 */ /* 0x000fc00000000000 */
        /* <DEDUP_REMOVED lines=10> */
.L_x_9:


//--------------------- .nv.shared.reserved.0     --------------------------
	.section	.nv.shared.reserved.0,"aw",@nobits
	.weak		__nv_reservedSMEM_offset_0_alias
	.size		__nv_reservedSMEM_offset_0_alias, 0, 64
	.other		__nv_reservedSMEM_offset_0_alias,@"STO_CUDA_RESERVED_SHARED STV_DEFAULT"
__nv_reservedSMEM_offset_0_alias:
	.zero		0
	.zero		64


//--------------------- .nv.constant0._Z8pathcalcPfS_ --------------------------
	.section	.nv.constant0._Z8pathcalcPfS_,"a",@progbits
	.sectionflags	@""
	.align	4
.nv.constant0._Z8pathcalcPfS_:
	.zero		912


//--------------------- SYMBOLS --------------------------

	.type		.nv.reservedSmem.offset0,@object
	.size		.nv.reservedSmem.offset0,0x4
